//
// Generated by NVIDIA NVVM Compiler
//
// Compiler Build ID: CL-36424714
// Cuda compilation tools, release 13.0, V13.0.88
// Based on NVVM 20.0.0
//

.version 9.0
.target sm_100
.address_size 64

	// .globl	_Z12matMulKernelPiS_S_

.visible .entry _Z12matMulKernelPiS_S_(
	.param .u64 .ptr .align 1 _Z12matMulKernelPiS_S__param_0,
	.param .u64 .ptr .align 1 _Z12matMulKernelPiS_S__param_1,
	.param .u64 .ptr .align 1 _Z12matMulKernelPiS_S__param_2
)
{
	.reg .pred 	%p<4>;
	.reg .b32 	%r<23>;
	.reg .b64 	%rd<13>;

	ld.param.u64 	%rd1, [_Z12matMulKernelPiS_S__param_0];
	ld.param.u64 	%rd2, [_Z12matMulKernelPiS_S__param_1];
	ld.param.u64 	%rd3, [_Z12matMulKernelPiS_S__param_2];
	mov.u32 	%r3, %ctaid.y;
	mov.u32 	%r4, %ntid.y;
	mov.u32 	%r5, %tid.y;
	mad.lo.s32 	%r1, %r3, %r4, %r5;
	mov.u32 	%r6, %ctaid.x;
	mov.u32 	%r7, %ntid.x;
	mov.u32 	%r8, %tid.x;
	mad.lo.s32 	%r2, %r6, %r7, %r8;
	setp.gt.u32 	%p1, %r1, 3;
	setp.gt.s32 	%p2, %r2, 3;
	or.pred  	%p3, %p1, %p2;
	@%p3 bra 	$L__BB0_2;
	cvta.to.global.u64 	%rd4, %rd3;
	cvta.to.global.u64 	%rd5, %rd1;
	cvta.to.global.u64 	%rd6, %rd2;
	shl.b32 	%r9, %r1, 2;
	mul.wide.u32 	%rd7, %r9, 4;
	add.s64 	%rd8, %rd5, %rd7;
	ld.global.u32 	%r10, [%rd8];
	mul.wide.s32 	%rd9, %r2, 4;
	add.s64 	%rd10, %rd6, %rd9;
	ld.global.u32 	%r11, [%rd10];
	mul.lo.s32 	%r12, %r11, %r10;
	ld.global.u32 	%r13, [%rd8+4];
	ld.global.u32 	%r14, [%rd10+16];
	mad.lo.s32 	%r15, %r14, %r13, %r12;
	ld.global.u32 	%r16, [%rd8+8];
	ld.global.u32 	%r17, [%rd10+32];
	mad.lo.s32 	%r18, %r17, %r16, %r15;
	ld.global.u32 	%r19, [%rd8+12];
	ld.global.u32 	%r20, [%rd10+48];
	mad.lo.s32 	%r21, %r20, %r19, %r18;
	add.s32 	%r22, %r9, %r2;
	mul.wide.s32 	%rd11, %r22, 4;
	add.s64 	%rd12, %rd4, %rd11;
	st.global.u32 	[%rd12], %r21;
$L__BB0_2:
	ret;

}


// ===== COMPILED SASS (sm_100) =====

	.target	sm_100

	.elftype	@"ET_EXEC"


//--------------------- .note.nv.tkinfo           --------------------------
	.section	.note.nv.tkinfo,"",@"SHT_NOTE"
	.sectionflags	@"SHF_NOTE_NV_TKINFO"
	.tkinfo
        /*0018*/ 	.word	0x00000002
        /*0030*/ 	.string	""
        /*0030*/ 	.string	"ptxas"
        /*0030*/ 	.string	"Cuda compilation tools, release 13.0, V13.0.88"
        /*0030*/ 	.string	"Build cuda_13.0.r13.0/compiler.36424714_0"
        /*0030*/ 	.string	"-arch sm_100 -m 64 "



//--------------------- .note.nv.cuinfo           --------------------------
	.section	.note.nv.cuinfo,"",@"SHT_NOTE"
	.sectionflags	@"SHF_NOTE_NV_CUINFO"
        /*0018*/ 	.short	0x0002
        /*001a*/ 	.short	0x0064
        /*001c*/ 	.short	0x0082
	.zero		2


//--------------------- .nv.info                  --------------------------
	.section	.nv.info,"",@"SHT_CUDA_INFO"
	.align	4


	//----- nvinfo : EIATTR_REGCOUNT
	.align		4
        /*0000*/ 	.byte	0x04, 0x2f
        /*0002*/ 	.short	(.L_1 - .L_0)
	.align		4
.L_0:
        /*0004*/ 	.word	index@(_Z12matMulKernelPiS_S_)
        /*0008*/ 	.word	0x00000014


	//----- nvinfo : EIATTR_FRAME_SIZE
	.align		4
.L_1:
        /*000c*/ 	.byte	0x04, 0x11
        /*000e*/ 	.short	(.L_3 - .L_2)
	.align		4
.L_2:
        /*0010*/ 	.word	index@(_Z12matMulKernelPiS_S_)
        /*0014*/ 	.word	0x00000000


	//----- nvinfo : EIATTR_MIN_STACK_SIZE
	.align		4
.L_3:
        /*0018*/ 	.byte	0x04, 0x12
        /*001a*/ 	.short	(.L_5 - .L_4)
	.align		4
.L_4:
        /*001c*/ 	.word	index@(_Z12matMulKernelPiS_S_)
        /*0020*/ 	.word	0x00000000
.L_5:


//--------------------- .nv.compat                --------------------------
	.section	.nv.compat,"",@"SHT_CUDA_COMPAT_INFO"
	.align	4
        /*0000*/ 	.byte	0x02, 0x09, 0x00, 0x00, 0x02, 0x02, 0x01, 0x00, 0x02, 0x05, 0x05, 0x00, 0x03, 0x07, 0x01, 0x01
        /*0010*/ 	.byte	0x02, 0x03, 0x00, 0x00, 0x02, 0x06, 0x01, 0x00, 0x04, 0x0b, 0x08, 0x00, 0x09, 0x00, 0x00, 0x00
        /*0020*/ 	.byte	0x00, 0x00, 0x00, 0x00


//--------------------- .nv.info._Z12matMulKernelPiS_S_ --------------------------
	.section	.nv.info._Z12matMulKernelPiS_S_,"",@"SHT_CUDA_INFO"
	.sectionflags	@""
	.align	4


	//----- nvinfo : EIATTR_CUDA_API_VERSION
	.align		4
        /*0000*/ 	.byte	0x04, 0x37
        /*0002*/ 	.short	(.L_7 - .L_6)
.L_6:
        /*0004*/ 	.word	0x00000082


	//----- nvinfo : EIATTR_KPARAM_INFO
	.align		4
.L_7:
        /*0008*/ 	.byte	0x04, 0x17
        /*000a*/ 	.short	(.L_9 - .L_8)
.L_8:
        /*000c*/ 	.word	0x00000000
        /*0010*/ 	.short	0x0002
        /*0012*/ 	.short	0x0010
        /*0014*/ 	.byte	0x00, 0xf5, 0x21, 0x00


	//----- nvinfo : EIATTR_KPARAM_INFO
	.align		4
.L_9:
        /*0018*/ 	.byte	0x04, 0x17
        /*001a*/ 	.short	(.L_11 - .L_10)
.L_10:
        /*001c*/ 	.word	0x00000000
        /*0020*/ 	.short	0x0001
        /*0022*/ 	.short	0x0008
        /*0024*/ 	.byte	0x00, 0xf5, 0x21, 0x00


	//----- nvinfo : EIATTR_KPARAM_INFO
	.align		4
.L_11:
        /*0028*/ 	.byte	0x04, 0x17
        /*002a*/ 	.short	(.L_13 - .L_12)
.L_12:
        /*002c*/ 	.word	0x00000000
        /*0030*/ 	.short	0x0000
        /*0032*/ 	.short	0x0000
        /*0034*/ 	.byte	0x00, 0xf5, 0x21, 0x00


	//----- nvinfo : EIATTR_SPARSE_MMA_MASK
	.align		4
.L_13:
        /*0038*/ 	.byte	0x03, 0x50
        /*003a*/ 	.short	0x0000


	//----- nvinfo : EIATTR_MAXREG_COUNT
	.align		4
        /*003c*/ 	.byte	0x03, 0x1b
        /*003e*/ 	.short	0x00ff


	//----- nvinfo : EIATTR_MERCURY_ISA_VERSION
	.align		4
        /*0040*/ 	.byte	0x03, 0x5f
        /*0042*/ 	.short	0x0101


	//----- nvinfo : EIATTR_VRC_CTA_INIT_COUNT
	.align		4
        /*0044*/ 	.byte	0x02, 0x4a
	.zero		1
	.zero		1


	//----- nvinfo : EIATTR_EXIT_INSTR_OFFSETS
	.align		4
        /*0048*/ 	.byte	0x04, 0x1c
        /*004a*/ 	.short	(.L_15 - .L_14)


	//   ....[0]....
.L_14:
        /*004c*/ 	.word	0x000000b0


	//   ....[1]....
        /*0050*/ 	.word	0x00000220


	//----- nvinfo : EIATTR_CBANK_PARAM_SIZE
	.align		4
.L_15:
        /*0054*/ 	.byte	0x03, 0x19
        /*0056*/ 	.short	0x0018


	//----- nvinfo : EIATTR_PARAM_CBANK
	.align		4
        /*0058*/ 	.byte	0x04, 0x0a
        /*005a*/ 	.short	(.L_17 - .L_16)
	.align		4
.L_16:
        /*005c*/ 	.word	index@(.nv.constant0._Z12matMulKernelPiS_S_)
        /*0060*/ 	.short	0x0380
        /*0062*/ 	.short	0x0018


	//----- nvinfo : EIATTR_SW_WAR
	.align		4
.L_17:
        /*0064*/ 	.byte	0x04, 0x36
        /*0066*/ 	.short	(.L_19 - .L_18)
.L_18:
        /*0068*/ 	.word	0x00000008
.L_19:


//--------------------- .nv.callgraph             --------------------------
	.section	.nv.callgraph,"",@"SHT_CUDA_CALLGRAPH"
	.align	4
	.sectionentsize	8
	.align		4
        /*0000*/ 	.word	0x00000000
	.align		4
        /*0004*/ 	.word	0xffffffff
	.align		4
        /*0008*/ 	.word	0x00000000
	.align		4
        /*000c*/ 	.word	0xfffffffe
	.align		4
        /*0010*/ 	.word	0x00000000
	.align		4
        /*0014*/ 	.word	0xfffffffd
	.align		4
        /*0018*/ 	.word	0x00000000
	.align		4
        /*001c*/ 	.word	0xfffffffc


//--------------------- .text._Z12matMulKernelPiS_S_ --------------------------
	.section	.text._Z12matMulKernelPiS_S_,"ax",@progbits
	.align	128
        .global         _Z12matMulKernelPiS_S_
        .type           _Z12matMulKernelPiS_S_,@function
        .size           _Z12matMulKernelPiS_S_,(.L_x_1 - _Z12matMulKernelPiS_S_)
        .other          _Z12matMulKernelPiS_S_,@"STO_CUDA_ENTRY STV_DEFAULT"
_Z12matMulKernelPiS_S_:
.text._Z12matMulKernelPiS_S_:
[----:B------:R-:W-:Y:S01]  /*0000*/  LDC R1, c[0x0][0x37c] ;  /* 0x0000df00ff017b82 */ /* 0x000fe20000000800 */
[----:B------:R-:W0:Y:S07]  /*0010*/  S2R R2, SR_TID.X ;  /* 0x0000000000027919 */ /* 0x000e2e0000002100 */
[----:B------:R-:W1:Y:S01]  /*0020*/  LDC R0, c[0x0][0x364] ;  /* 0x0000d900ff007b82 */ /* 0x000e620000000800 */
[----:B------:R-:W1:Y:S07]  /*0030*/  S2R R3, SR_TID.Y ;  /* 0x0000000000037919 */ /* 0x000e6e0000002200 */
[----:B------:R-:W0:Y:S08]  /*0040*/  S2UR UR5, SR_CTAID.X ;  /* 0x00000000000579c3 */ /* 0x000e300000002500 */
[----:B------:R-:W0:Y:S08]  /*0050*/  LDC R9, c[0x0][0x360] ;  /* 0x0000d800ff097b82 */ /* 0x000e300000000800 */
[----:B------:R-:W1:Y:S01]  /*0060*/  S2UR UR4, SR_CTAID.Y ;  /* 0x00000000000479c3 */ /* 0x000e620000002600 */
[----:B0-----:R-:W-:-:S05]  /*0070*/  IMAD R9, R9, UR5, R2 ;  /* 0x0000000509097c24 */ /* 0x001fca000f8e0202 */
[----:B------:R-:W-:Y:S01]  /*0080*/  ISETP.GT.AND P0, PT, R9, 0x3, PT ;  /* 0x000000030900780c */ /* 0x000fe20003f04270 */
[----:B-1----:R-:W-:-:S05]  /*0090*/  IMAD R0, R0, UR4, R3 ;  /* 0x0000000400007c24 */ /* 0x002fca000f8e0203 */
[----:B------:R-:W-:-:S13]  /*00a0*/  ISETP.GT.U32.OR P0, PT, R0, 0x3, P0 ;  /* 0x000000030000780c */ /* 0x000fda0000704470 */
[----:B------:R-:W-:Y:S05]  /*00b0*/  @P0 EXIT ;  /* 0x000000000000094d */ /* 0x000fea0003800000 */
[----:B------:R-:W0:Y:S01]  /*00c0*/  LDC.64 R4, c[0x0][0x380] ;  /* 0x0000e000ff047b82 */ /* 0x000e220000000a00 */
[----:B------:R-:W1:Y:S01]  /*00d0*/  LDCU.64 UR4, c[0x0][0x358] ;  /* 0x00006b00ff0477ac */ /* 0x000e620008000a00 */
[----:B------:R-:W-:-:S06]  /*00e0*/  SHF.L.U32 R0, R0, 0x2, RZ ;  /* 0x0000000200007819 */ /* 0x000fcc00000006ff */
[----:B------:R-:W2:Y:S08]  /*00f0*/  LDC.64 R6, c[0x0][0x388] ;  /* 0x0000e200ff067b82 */ /* 0x000eb00000000a00 */
[----:B------:R-:W3:Y:S01]  /*0100*/  LDC.64 R2, c[0x0][0x390] ;  /* 0x0000e400ff027b82 */ /* 0x000ee20000000a00 */
[----:B0-----:R-:W-:-:S05]  /*0110*/  IMAD.WIDE.U32 R4, R0, 0x4, R4 ;  /* 0x0000000400047825 */ /* 0x001fca00078e0004 */
[----:B-1----:R-:W4:Y:S01]  /*0120*/  LDG.E R8, desc[UR4][R4.64] ;  /* 0x0000000404087981 */ /* 0x002f22000c1e1900 */
[----:B--2---:R-:W-:-:S03]  /*0130*/  IMAD.WIDE R6, R9, 0x4, R6 ;  /* 0x0000000409067825 */ /* 0x004fc600078e0206 */
[----:B------:R-:W2:Y:S04]  /*0140*/  LDG.E R13, desc[UR4][R4.64+0x4] ;  /* 0x00000404040d7981 */ /* 0x000ea8000c1e1900 */
[----:B------:R-:W4:Y:S04]  /*0150*/  LDG.E R11, desc[UR4][R6.64] ;  /* 0x00000004060b7981 */ /* 0x000f28000c1e1900 */
[----:B------:R-:W2:Y:S04]  /*0160*/  LDG.E R10, desc[UR4][R6.64+0x10] ;  /* 0x00001004060a7981 */ /* 0x000ea8000c1e1900 */
[----:B------:R-:W5:Y:S04]  /*0170*/  LDG.E R15, desc[UR4][R4.64+0x8] ;  /* 0x00000804040f7981 */ /* 0x000f68000c1e1900 */
[----:B------:R-:W5:Y:S04]  /*0180*/  LDG.E R12, desc[UR4][R6.64+0x20] ;  /* 0x00002004060c7981 */ /* 0x000f68000c1e1900 */
[----:B------:R-:W5:Y:S04]  /*0190*/  LDG.E R17, desc[UR4][R4.64+0xc] ;  /* 0x00000c0404117981 */ /* 0x000f68000c1e1900 */
[----:B------:R-:W5:Y:S01]  /*01a0*/  LDG.E R14, desc[UR4][R6.64+0x30] ;  /* 0x00003004060e7981 */ /* 0x000f62000c1e1900 */
[----:B------:R-:W-:-:S05]  /*01b0*/  IADD3 R9, PT, PT, R9, R0, RZ ;  /* 0x0000000009097210 */ /* 0x000fca0007ffe0ff */
[----:B---3--:R-:W-:-:S04]  /*01c0*/  IMAD.WIDE R2, R9, 0x4, R2 ;  /* 0x0000000409027825 */ /* 0x008fc800078e0202 */
[----:B----4-:R-:W-:-:S04]  /*01d0*/  IMAD R8, R8, R11, RZ ;  /* 0x0000000b08087224 */ /* 0x010fc800078e02ff */
[----:B--2---:R-:W-:-:S04]  /*01e0*/  IMAD R8, R13, R10, R8 ;  /* 0x0000000a0d087224 */ /* 0x004fc800078e0208 */
[----:B-----5:R-:W-:-:S04]  /*01f0*/  IMAD R8, R15, R12, R8 ;  /* 0x0000000c0f087224 */ /* 0x020fc800078e0208 */
[----:B------:R-:W-:-:S05]  /*0200*/  IMAD R17, R17, R14, R8 ;  /* 0x0000000e11117224 */ /* 0x000fca00078e0208 */
[----:B------:R-:W-:Y:S01]  /*0210*/  STG.E desc[UR4][R2.64], R17 ;  /* 0x0000001102007986 */ /* 0x000fe2000c101904 */
[----:B------:R-:W-:Y:S05]  /*0220*/  EXIT ;  /* 0x000000000000794d */ /* 0x000fea0003800000 */
.L_x_0:
[----:B------:R-:W-:-:S00]  /*0230*/  BRA `(.L_x_0) ;  /* 0xfffffffc00fc7947 */ /* 0x000fc0000383ffff */
[----:B------:R-:W-:-:S00]  /*0240*/  NOP ;  /* 0x0000000000007918 */ /* 0x000fc00000000000 */
        /* <DEDUP_REMOVED lines=11> */
.L_x_1:


//--------------------- .nv.shared.reserved.0     --------------------------
	.section	.nv.shared.reserved.0,"aw",@nobits
	.weak		__nv_reservedSMEM_offset_0_alias
	.size		__nv_reservedSMEM_offset_0_alias, 0, 64
	.other		__nv_reservedSMEM_offset_0_alias,@"STO_CUDA_RESERVED_SHARED STV_DEFAULT"
__nv_reservedSMEM_offset_0_alias:
	.zero		0
	.zero		64


//--------------------- .nv.constant0._Z12matMulKernelPiS_S_ --------------------------
	.section	.nv.constant0._Z12matMulKernelPiS_S_,"a",@progbits
	.sectionflags	@""
	.align	4
.nv.constant0._Z12matMulKernelPiS_S_:
	.zero		920


//--------------------- SYMBOLS --------------------------

	.type		.nv.reservedSmem.offset0,@object
	.size		.nv.reservedSmem.offset0,0x4
